//
// Generated by NVIDIA NVVM Compiler
//
// Compiler Build ID: CL-36424714
// Cuda compilation tools, release 13.0, V13.0.88
// Based on NVVM 20.0.0
//

.version 9.0
.target sm_100
.address_size 64

	// .globl	_Z6addInX14cudaPitchedPtr10cudaExtentPfi

.visible .entry _Z6addInX14cudaPitchedPtr10cudaExtentPfi(
	.param .align 8 .b8 _Z6addInX14cudaPitchedPtr10cudaExtentPfi_param_0[32],
	.param .align 8 .b8 _Z6addInX14cudaPitchedPtr10cudaExtentPfi_param_1[24],
	.param .u64 .ptr .align 1 _Z6addInX14cudaPitchedPtr10cudaExtentPfi_param_2,
	.param .u32 _Z6addInX14cudaPitchedPtr10cudaExtentPfi_param_3
)
{
	.reg .pred 	%p<10>;
	.reg .b32 	%r<15>;
	.reg .b32 	%f<88>;
	.reg .b64 	%rd<82>;

	ld.param.u64 	%rd2, [_Z6addInX14cudaPitchedPtr10cudaExtentPfi_param_1];
	ld.param.u64 	%rd24, [_Z6addInX14cudaPitchedPtr10cudaExtentPfi_param_1+8];
	ld.param.u64 	%rd25, [_Z6addInX14cudaPitchedPtr10cudaExtentPfi_param_0+8];
	ld.param.u64 	%rd26, [_Z6addInX14cudaPitchedPtr10cudaExtentPfi_param_0];
	ld.param.u64 	%rd27, [_Z6addInX14cudaPitchedPtr10cudaExtentPfi_param_2];
	ld.param.u32 	%r1, [_Z6addInX14cudaPitchedPtr10cudaExtentPfi_param_3];
	cvta.to.global.u64 	%rd28, %rd27;
	cvta.to.global.u64 	%rd1, %rd26;
	cvt.u32.u64 	%r2, %rd25;
	cvt.u32.u64 	%r3, %rd24;
	mul.lo.s32 	%r4, %r3, %r2;
	mov.u32 	%r5, %ctaid.x;
	mul.lo.s32 	%r6, %r5, %r4;
	cvt.u64.u32 	%rd29, %r6;
	mov.u32 	%r7, %tid.x;
	mul.lo.s32 	%r8, %r7, %r2;
	cvt.u64.u32 	%rd30, %r8;
	add.s64 	%rd3, %rd29, %rd30;
	mul.lo.s32 	%r9, %r1, %r5;
	cvt.u64.u32 	%rd31, %r9;
	add.s64 	%rd32, %rd28, %rd31;
	mul.wide.u32 	%rd33, %r7, 4;
	add.s64 	%rd4, %rd32, %rd33;
	mov.b32 	%r10, 0;
	st.global.u32 	[%rd4], %r10;
	setp.eq.s64 	%p1, %rd2, 0;
	@%p1 bra 	$L__BB0_12;
	and.b64  	%rd5, %rd2, 15;
	setp.lt.u64 	%p2, %rd2, 16;
	mov.b64 	%rd78, 0;
	@%p2 bra 	$L__BB0_4;
	and.b64  	%rd78, %rd2, -16;
	add.s64 	%rd35, %rd3, %rd1;
	add.s64 	%rd75, %rd35, 32;
	mov.u64 	%rd76, %rd78;
$L__BB0_3:
	.pragma "nounroll";
	ld.global.f32 	%f1, [%rd75+-32];
	ld.global.f32 	%f2, [%rd4];
	add.f32 	%f3, %f1, %f2;
	st.global.f32 	[%rd4], %f3;
	mov.b32 	%r11, 1073741824;
	st.global.u32 	[%rd75+-32], %r11;
	ld.global.f32 	%f4, [%rd75+-28];
	ld.global.f32 	%f5, [%rd4];
	add.f32 	%f6, %f4, %f5;
	st.global.f32 	[%rd4], %f6;
	st.global.u32 	[%rd75+-28], %r11;
	ld.global.f32 	%f7, [%rd75+-24];
	ld.global.f32 	%f8, [%rd4];
	add.f32 	%f9, %f7, %f8;
	st.global.f32 	[%rd4], %f9;
	st.global.u32 	[%rd75+-24], %r11;
	ld.global.f32 	%f10, [%rd75+-20];
	ld.global.f32 	%f11, [%rd4];
	add.f32 	%f12, %f10, %f11;
	st.global.f32 	[%rd4], %f12;
	st.global.u32 	[%rd75+-20], %r11;
	ld.global.f32 	%f13, [%rd75+-16];
	ld.global.f32 	%f14, [%rd4];
	add.f32 	%f15, %f13, %f14;
	st.global.f32 	[%rd4], %f15;
	st.global.u32 	[%rd75+-16], %r11;
	ld.global.f32 	%f16, [%rd75+-12];
	ld.global.f32 	%f17, [%rd4];
	add.f32 	%f18, %f16, %f17;
	st.global.f32 	[%rd4], %f18;
	st.global.u32 	[%rd75+-12], %r11;
	ld.global.f32 	%f19, [%rd75+-8];
	ld.global.f32 	%f20, [%rd4];
	add.f32 	%f21, %f19, %f20;
	st.global.f32 	[%rd4], %f21;
	st.global.u32 	[%rd75+-8], %r11;
	ld.global.f32 	%f22, [%rd75+-4];
	ld.global.f32 	%f23, [%rd4];
	add.f32 	%f24, %f22, %f23;
	st.global.f32 	[%rd4], %f24;
	st.global.u32 	[%rd75+-4], %r11;
	ld.global.f32 	%f25, [%rd75];
	ld.global.f32 	%f26, [%rd4];
	add.f32 	%f27, %f25, %f26;
	st.global.f32 	[%rd4], %f27;
	st.global.u32 	[%rd75], %r11;
	ld.global.f32 	%f28, [%rd75+4];
	ld.global.f32 	%f29, [%rd4];
	add.f32 	%f30, %f28, %f29;
	st.global.f32 	[%rd4], %f30;
	st.global.u32 	[%rd75+4], %r11;
	ld.global.f32 	%f31, [%rd75+8];
	ld.global.f32 	%f32, [%rd4];
	add.f32 	%f33, %f31, %f32;
	st.global.f32 	[%rd4], %f33;
	st.global.u32 	[%rd75+8], %r11;
	ld.global.f32 	%f34, [%rd75+12];
	ld.global.f32 	%f35, [%rd4];
	add.f32 	%f36, %f34, %f35;
	st.global.f32 	[%rd4], %f36;
	st.global.u32 	[%rd75+12], %r11;
	ld.global.f32 	%f37, [%rd75+16];
	ld.global.f32 	%f38, [%rd4];
	add.f32 	%f39, %f37, %f38;
	st.global.f32 	[%rd4], %f39;
	st.global.u32 	[%rd75+16], %r11;
	ld.global.f32 	%f40, [%rd75+20];
	ld.global.f32 	%f41, [%rd4];
	add.f32 	%f42, %f40, %f41;
	st.global.f32 	[%rd4], %f42;
	st.global.u32 	[%rd75+20], %r11;
	ld.global.f32 	%f43, [%rd75+24];
	ld.global.f32 	%f44, [%rd4];
	add.f32 	%f45, %f43, %f44;
	st.global.f32 	[%rd4], %f45;
	st.global.u32 	[%rd75+24], %r11;
	ld.global.f32 	%f46, [%rd75+28];
	ld.global.f32 	%f47, [%rd4];
	add.f32 	%f48, %f46, %f47;
	st.global.f32 	[%rd4], %f48;
	st.global.u32 	[%rd75+28], %r11;
	add.s64 	%rd76, %rd76, -16;
	add.s64 	%rd75, %rd75, 64;
	setp.ne.s64 	%p3, %rd76, 0;
	@%p3 bra 	$L__BB0_3;
$L__BB0_4:
	setp.eq.s64 	%p4, %rd5, 0;
	@%p4 bra 	$L__BB0_12;
	add.s64 	%rd13, %rd1, %rd3;
	and.b64  	%rd14, %rd2, 7;
	setp.lt.u64 	%p5, %rd5, 8;
	@%p5 bra 	$L__BB0_7;
	shl.b64 	%rd36, %rd78, 2;
	add.s64 	%rd37, %rd13, %rd36;
	ld.global.f32 	%f49, [%rd37];
	ld.global.f32 	%f50, [%rd4];
	add.f32 	%f51, %f49, %f50;
	st.global.f32 	[%rd4], %f51;
	mov.b32 	%r12, 1073741824;
	st.global.u32 	[%rd37], %r12;
	add.s64 	%rd38, %rd36, 4;
	and.b64  	%rd39, %rd38, 17179869180;
	add.s64 	%rd40, %rd13, %rd39;
	ld.global.f32 	%f52, [%rd40];
	ld.global.f32 	%f53, [%rd4];
	add.f32 	%f54, %f52, %f53;
	st.global.f32 	[%rd4], %f54;
	st.global.u32 	[%rd40], %r12;
	add.s64 	%rd41, %rd36, 8;
	and.b64  	%rd42, %rd41, 17179869180;
	add.s64 	%rd43, %rd13, %rd42;
	ld.global.f32 	%f55, [%rd43];
	ld.global.f32 	%f56, [%rd4];
	add.f32 	%f57, %f55, %f56;
	st.global.f32 	[%rd4], %f57;
	st.global.u32 	[%rd43], %r12;
	add.s64 	%rd44, %rd36, 12;
	and.b64  	%rd45, %rd44, 17179869180;
	add.s64 	%rd46, %rd13, %rd45;
	ld.global.f32 	%f58, [%rd46];
	ld.global.f32 	%f59, [%rd4];
	add.f32 	%f60, %f58, %f59;
	st.global.f32 	[%rd4], %f60;
	st.global.u32 	[%rd46], %r12;
	add.s64 	%rd47, %rd36, 16;
	and.b64  	%rd48, %rd47, 17179869180;
	add.s64 	%rd49, %rd13, %rd48;
	ld.global.f32 	%f61, [%rd49];
	ld.global.f32 	%f62, [%rd4];
	add.f32 	%f63, %f61, %f62;
	st.global.f32 	[%rd4], %f63;
	st.global.u32 	[%rd49], %r12;
	add.s64 	%rd50, %rd36, 20;
	and.b64  	%rd51, %rd50, 17179869180;
	add.s64 	%rd52, %rd13, %rd51;
	ld.global.f32 	%f64, [%rd52];
	ld.global.f32 	%f65, [%rd4];
	add.f32 	%f66, %f64, %f65;
	st.global.f32 	[%rd4], %f66;
	st.global.u32 	[%rd52], %r12;
	add.s64 	%rd53, %rd36, 24;
	and.b64  	%rd54, %rd53, 17179869180;
	add.s64 	%rd55, %rd13, %rd54;
	ld.global.f32 	%f67, [%rd55];
	ld.global.f32 	%f68, [%rd4];
	add.f32 	%f69, %f67, %f68;
	st.global.f32 	[%rd4], %f69;
	st.global.u32 	[%rd55], %r12;
	add.s64 	%rd56, %rd36, 28;
	and.b64  	%rd57, %rd56, 17179869180;
	add.s64 	%rd58, %rd13, %rd57;
	ld.global.f32 	%f70, [%rd58];
	ld.global.f32 	%f71, [%rd4];
	add.f32 	%f72, %f70, %f71;
	st.global.f32 	[%rd4], %f72;
	st.global.u32 	[%rd58], %r12;
	add.s64 	%rd59, %rd78, 8;
	and.b64  	%rd78, %rd59, 4294967295;
$L__BB0_7:
	setp.eq.s64 	%p6, %rd14, 0;
	@%p6 bra 	$L__BB0_12;
	and.b64  	%rd80, %rd2, 3;
	setp.lt.u64 	%p7, %rd14, 4;
	@%p7 bra 	$L__BB0_10;
	shl.b64 	%rd60, %rd78, 2;
	add.s64 	%rd61, %rd13, %rd60;
	ld.global.f32 	%f73, [%rd61];
	ld.global.f32 	%f74, [%rd4];
	add.f32 	%f75, %f73, %f74;
	st.global.f32 	[%rd4], %f75;
	mov.b32 	%r13, 1073741824;
	st.global.u32 	[%rd61], %r13;
	add.s64 	%rd62, %rd60, 4;
	and.b64  	%rd63, %rd62, 17179869180;
	add.s64 	%rd64, %rd13, %rd63;
	ld.global.f32 	%f76, [%rd64];
	ld.global.f32 	%f77, [%rd4];
	add.f32 	%f78, %f76, %f77;
	st.global.f32 	[%rd4], %f78;
	st.global.u32 	[%rd64], %r13;
	add.s64 	%rd65, %rd60, 8;
	and.b64  	%rd66, %rd65, 17179869180;
	add.s64 	%rd67, %rd13, %rd66;
	ld.global.f32 	%f79, [%rd67];
	ld.global.f32 	%f80, [%rd4];
	add.f32 	%f81, %f79, %f80;
	st.global.f32 	[%rd4], %f81;
	st.global.u32 	[%rd67], %r13;
	add.s64 	%rd68, %rd60, 12;
	and.b64  	%rd69, %rd68, 17179869180;
	add.s64 	%rd70, %rd13, %rd69;
	ld.global.f32 	%f82, [%rd70];
	ld.global.f32 	%f83, [%rd4];
	add.f32 	%f84, %f82, %f83;
	st.global.f32 	[%rd4], %f84;
	st.global.u32 	[%rd70], %r13;
	add.s64 	%rd71, %rd78, 4;
	and.b64  	%rd78, %rd71, 4294967295;
$L__BB0_10:
	setp.eq.s64 	%p8, %rd80, 0;
	@%p8 bra 	$L__BB0_12;
$L__BB0_11:
	.pragma "nounroll";
	shl.b64 	%rd72, %rd78, 2;
	add.s64 	%rd73, %rd13, %rd72;
	ld.global.f32 	%f85, [%rd73];
	ld.global.f32 	%f86, [%rd4];
	add.f32 	%f87, %f85, %f86;
	st.global.f32 	[%rd4], %f87;
	mov.b32 	%r14, 1073741824;
	st.global.u32 	[%rd73], %r14;
	add.s64 	%rd74, %rd78, 1;
	and.b64  	%rd78, %rd74, 4294967295;
	add.s64 	%rd80, %rd80, -1;
	setp.ne.s64 	%p9, %rd80, 0;
	@%p9 bra 	$L__BB0_11;
$L__BB0_12:
	ret;

}


// ===== COMPILED SASS (sm_100) =====

	.target	sm_100

	.elftype	@"ET_EXEC"


//--------------------- .note.nv.tkinfo           --------------------------
	.section	.note.nv.tkinfo,"",@"SHT_NOTE"
	.sectionflags	@"SHF_NOTE_NV_TKINFO"
	.tkinfo
        /*0018*/ 	.word	0x00000002
        /*0030*/ 	.string	""
        /*0030*/ 	.string	"ptxas"
        /*0030*/ 	.string	"Cuda compilation tools, release 13.0, V13.0.88"
        /*0030*/ 	.string	"Build cuda_13.0.r13.0/compiler.36424714_0"
        /*0030*/ 	.string	"-arch sm_100 -m 64 "



//--------------------- .note.nv.cuinfo           --------------------------
	.section	.note.nv.cuinfo,"",@"SHT_NOTE"
	.sectionflags	@"SHF_NOTE_NV_CUINFO"
        /*0018*/ 	.short	0x0002
        /*001a*/ 	.short	0x0064
        /*001c*/ 	.short	0x0082
	.zero		2


//--------------------- .nv.info                  --------------------------
	.section	.nv.info,"",@"SHT_CUDA_INFO"
	.align	4


	//----- nvinfo : EIATTR_REGCOUNT
	.align		4
        /*0000*/ 	.byte	0x04, 0x2f
        /*0002*/ 	.short	(.L_1 - .L_0)
	.align		4
.L_0:
        /*0004*/ 	.word	index@(_Z6addInX14cudaPitchedPtr10cudaExtentPfi)
        /*0008*/ 	.word	0x00000018


	//----- nvinfo : EIATTR_FRAME_SIZE
	.align		4
.L_1:
        /*000c*/ 	.byte	0x04, 0x11
        /*000e*/ 	.short	(.L_3 - .L_2)
	.align		4
.L_2:
        /*0010*/ 	.word	index@(_Z6addInX14cudaPitchedPtr10cudaExtentPfi)
        /*0014*/ 	.word	0x00000000


	//----- nvinfo : EIATTR_MIN_STACK_SIZE
	.align		4
.L_3:
        /*0018*/ 	.byte	0x04, 0x12
        /*001a*/ 	.short	(.L_5 - .L_4)
	.align		4
.L_4:
        /*001c*/ 	.word	index@(_Z6addInX14cudaPitchedPtr10cudaExtentPfi)
        /*0020*/ 	.word	0x00000000
.L_5:


//--------------------- .nv.compat                --------------------------
	.section	.nv.compat,"",@"SHT_CUDA_COMPAT_INFO"
	.align	4
        /*0000*/ 	.byte	0x02, 0x09, 0x00, 0x00, 0x02, 0x02, 0x01, 0x00, 0x02, 0x05, 0x05, 0x00, 0x03, 0x07, 0x01, 0x01
        /*0010*/ 	.byte	0x02, 0x03, 0x00, 0x00, 0x02, 0x06, 0x01, 0x00, 0x04, 0x0b, 0x08, 0x00, 0x09, 0x00, 0x00, 0x00
        /*0020*/ 	.byte	0x00, 0x00, 0x00, 0x00


//--------------------- .nv.info._Z6addInX14cudaPitchedPtr10cudaExtentPfi --------------------------
	.section	.nv.info._Z6addInX14cudaPitchedPtr10cudaExtentPfi,"",@"SHT_CUDA_INFO"
	.sectionflags	@""
	.align	4


	//----- nvinfo : EIATTR_CUDA_API_VERSION
	.align		4
        /*0000*/ 	.byte	0x04, 0x37
        /*0002*/ 	.short	(.L_7 - .L_6)
.L_6:
        /*0004*/ 	.word	0x00000082


	//----- nvinfo : EIATTR_KPARAM_INFO
	.align		4
.L_7:
        /*0008*/ 	.byte	0x04, 0x17
        /*000a*/ 	.short	(.L_9 - .L_8)
.L_8:
        /*000c*/ 	.word	0x00000000
        /*0010*/ 	.short	0x0003
        /*0012*/ 	.short	0x0040
        /*0014*/ 	.byte	0x00, 0xf0, 0x11, 0x00


	//----- nvinfo : EIATTR_KPARAM_INFO
	.align		4
.L_9:
        /*0018*/ 	.byte	0x04, 0x17
        /*001a*/ 	.short	(.L_11 - .L_10)
.L_10:
        /*001c*/ 	.word	0x00000000
        /*0020*/ 	.short	0x0002
        /*0022*/ 	.short	0x0038
        /*0024*/ 	.byte	0x00, 0xf5, 0x21, 0x00


	//----- nvinfo : EIATTR_KPARAM_INFO
	.align		4
.L_11:
        /*0028*/ 	.byte	0x04, 0x17
        /*002a*/ 	.short	(.L_13 - .L_12)
.L_12:
        /*002c*/ 	.word	0x00000000
        /*0030*/ 	.short	0x0001
        /*0032*/ 	.short	0x0020
        /*0034*/ 	.byte	0x00, 0xf0, 0x61, 0x00


	//----- nvinfo : EIATTR_KPARAM_INFO
	.align		4
.L_13:
        /*0038*/ 	.byte	0x04, 0x17
        /*003a*/ 	.short	(.L_15 - .L_14)
.L_14:
        /*003c*/ 	.word	0x00000000
        /*0040*/ 	.short	0x0000
        /*0042*/ 	.short	0x0000
        /*0044*/ 	.byte	0x00, 0xf0, 0x81, 0x00


	//----- nvinfo : EIATTR_SPARSE_MMA_MASK
	.align		4
.L_15:
        /*0048*/ 	.byte	0x03, 0x50
        /*004a*/ 	.short	0x0000


	//----- nvinfo : EIATTR_MAXREG_COUNT
	.align		4
        /*004c*/ 	.byte	0x03, 0x1b
        /*004e*/ 	.short	0x00ff


	//----- nvinfo : EIATTR_MERCURY_ISA_VERSION
	.align		4
        /*0050*/ 	.byte	0x03, 0x5f
        /*0052*/ 	.short	0x0101


	//----- nvinfo : EIATTR_VRC_CTA_INIT_COUNT
	.align		4
        /*0054*/ 	.byte	0x02, 0x4a
	.zero		1
	.zero		1


	//----- nvinfo : EIATTR_EXIT_INSTR_OFFSETS
	.align		4
        /*0058*/ 	.byte	0x04, 0x1c
        /*005a*/ 	.short	(.L_17 - .L_16)


	//   ....[0]....
.L_16:
        /*005c*/ 	.word	0x00000110


	//   ....[1]....
        /*0060*/ 	.word	0x00000810


	//   ....[2]....
        /*0064*/ 	.word	0x00000e40


	//   ....[3]....
        /*0068*/ 	.word	0x00001190


	//   ....[4]....
        /*006c*/ 	.word	0x00001290


	//----- nvinfo : EIATTR_CBANK_PARAM_SIZE
	.align		4
.L_17:
        /*0070*/ 	.byte	0x03, 0x19
        /*0072*/ 	.short	0x0044


	//----- nvinfo : EIATTR_PARAM_CBANK
	.align		4
        /*0074*/ 	.byte	0x04, 0x0a
        /*0076*/ 	.short	(.L_19 - .L_18)
	.align		4
.L_18:
        /*0078*/ 	.word	index@(.nv.constant0._Z6addInX14cudaPitchedPtr10cudaExtentPfi)
        /*007c*/ 	.short	0x0380
        /*007e*/ 	.short	0x0044


	//----- nvinfo : EIATTR_SW_WAR
	.align		4
.L_19:
        /*0080*/ 	.byte	0x04, 0x36
        /*0082*/ 	.short	(.L_21 - .L_20)
.L_20:
        /*0084*/ 	.word	0x00000008
.L_21:


//--------------------- .nv.callgraph             --------------------------
	.section	.nv.callgraph,"",@"SHT_CUDA_CALLGRAPH"
	.align	4
	.sectionentsize	8
	.align		4
        /*0000*/ 	.word	0x00000000
	.align		4
        /*0004*/ 	.word	0xffffffff
	.align		4
        /*0008*/ 	.word	0x00000000
	.align		4
        /*000c*/ 	.word	0xfffffffe
	.align		4
        /*0010*/ 	.word	0x00000000
	.align		4
        /*0014*/ 	.word	0xfffffffd
	.align		4
        /*0018*/ 	.word	0x00000000
	.align		4
        /*001c*/ 	.word	0xfffffffc


//--------------------- .text._Z6addInX14cudaPitchedPtr10cudaExtentPfi --------------------------
	.section	.text._Z6addInX14cudaPitchedPtr10cudaExtentPfi,"ax",@progbits
	.align	128
        .global         _Z6addInX14cudaPitchedPtr10cudaExtentPfi
        .type           _Z6addInX14cudaPitchedPtr10cudaExtentPfi,@function
        .size           _Z6addInX14cudaPitchedPtr10cudaExtentPfi,(.L_x_6 - _Z6addInX14cudaPitchedPtr10cudaExtentPfi)
        .other          _Z6addInX14cudaPitchedPtr10cudaExtentPfi,@"STO_CUDA_ENTRY STV_DEFAULT"
_Z6addInX14cudaPitchedPtr10cudaExtentPfi:
.text._Z6addInX14cudaPitchedPtr10cudaExtentPfi:
[----:B------:R-:W-:Y:S01]  /*0000*/  LDC R1, c[0x0][0x37c] ;  /* 0x0000df00ff017b82 */ /* 0x000fe20000000800 */
[----:B------:R-:W0:Y:S07]  /*0010*/  S2R R0, SR_CTAID.X ;  /* 0x0000000000007919 */ /* 0x000e2e0000002500 */
[----:B------:R-:W1:Y:S01]  /*0020*/  LDC.64 R2, c[0x0][0x3b8] ;  /* 0x0000ee00ff027b82 */ /* 0x000e620000000a00 */
[----:B------:R-:W0:Y:S01]  /*0030*/  LDCU UR5, c[0x0][0x3c0] ;  /* 0x00007800ff0577ac */ /* 0x000e220008000800 */
[----:B------:R-:W2:Y:S01]  /*0040*/  S2R R5, SR_TID.X ;  /* 0x0000000000057919 */ /* 0x000ea20000002100 */
[----:B------:R-:W3:Y:S01]  /*0050*/  LDCU.64 UR6, c[0x0][0x3a0] ;  /* 0x00007400ff0677ac */ /* 0x000ee20008000a00 */
[----:B------:R-:W4:Y:S01]  /*0060*/  LDCU UR4, c[0x0][0x3a8] ;  /* 0x00007500ff0477ac */ /* 0x000f220008000800 */
[----:B------:R-:W4:Y:S01]  /*0070*/  LDCU UR10, c[0x0][0x388] ;  /* 0x00007100ff0a77ac */ /* 0x000f220008000800 */
[----:B------:R-:W5:Y:S01]  /*0080*/  LDCU.64 UR8, c[0x0][0x358] ;  /* 0x00006b00ff0877ac */ /* 0x000f620008000a00 */
[----:B---3--:R-:W-:-:S04]  /*0090*/  ISETP.NE.U32.AND P0, PT, RZ, UR6, PT ;  /* 0x00000006ff007c0c */ /* 0x008fc8000bf05070 */
[----:B------:R-:W-:Y:S01]  /*00a0*/  ISETP.NE.AND.EX P0, PT, RZ, UR7, PT, P0 ;  /* 0x00000007ff007c0c */ /* 0x000fe2000bf05300 */
[----:B0-----:R-:W-:Y:S01]  /*00b0*/  IMAD R7, R0, UR5, RZ ;  /* 0x0000000500077c24 */ /* 0x001fe2000f8e02ff */
[----:B----4-:R-:W-:-:S04]  /*00c0*/  UIMAD UR4, UR4, UR10, URZ ;  /* 0x0000000a040472a4 */ /* 0x010fc8000f8e02ff */
[----:B-1----:R-:W-:-:S05]  /*00d0*/  IADD3 R2, P1, PT, R7, R2, RZ ;  /* 0x0000000207027210 */ /* 0x002fca0007f3e0ff */
[----:B------:R-:W-:Y:S02]  /*00e0*/  IMAD.X R3, RZ, RZ, R3, P1 ;  /* 0x000000ffff037224 */ /* 0x000fe400008e0603 */
[----:B--2---:R-:W-:-:S05]  /*00f0*/  IMAD.WIDE.U32 R2, R5, 0x4, R2 ;  /* 0x0000000405027825 */ /* 0x004fca00078e0002 */
[----:B-----5:R0:W-:Y:S01]  /*0100*/  STG.E desc[UR8][R2.64], RZ ;  /* 0x000000ff02007986 */ /* 0x0201e2000c101908 */
[----:B------:R-:W-:Y:S05]  /*0110*/  @!P0 EXIT ;  /* 0x000000000000894d */ /* 0x000fea0003800000 */
[----:B------:R-:W-:Y:S01]  /*0120*/  UISETP.GE.U32.AND UP0, UPT, UR6, 0x10, UPT ;  /* 0x000000100600788c */ /* 0x000fe2000bf06070 */
[----:B------:R-:W-:Y:S01]  /*0130*/  IMAD R6, R5, UR10, RZ ;  /* 0x0000000a05067c24 */ /* 0x000fe2000f8e02ff */
[----:B------:R-:W-:Y:S01]  /*0140*/  ULOP3.LUT UR5, UR6, 0xf, URZ, 0xc0, !UPT ;  /* 0x0000000f06057892 */ /* 0x000fe2000f8ec0ff */
[----:B------:R-:W-:Y:S01]  /*0150*/  IMAD R5, R0, UR4, RZ ;  /* 0x0000000400057c24 */ /* 0x000fe2000f8e02ff */
[----:B------:R-:W-:Y:S01]  /*0160*/  UISETP.GE.U32.AND.EX UP0, UPT, UR7, URZ, UPT, UP0 ;  /* 0x000000ff0700728c */ /* 0x000fe2000bf06100 */
[----:B------:R-:W-:Y:S02]  /*0170*/  IMAD.MOV.U32 R0, RZ, RZ, RZ ;  /* 0x000000ffff007224 */ /* 0x000fe400078e00ff */
[----:B------:R-:W-:Y:S01]  /*0180*/  IMAD.MOV.U32 R9, RZ, RZ, RZ ;  /* 0x000000ffff097224 */ /* 0x000fe200078e00ff */
[----:B------:R-:W-:Y:S02]  /*0190*/  IADD3 R6, P1, PT, R5, R6, RZ ;  /* 0x0000000605067210 */ /* 0x000fe40007f3e0ff */
[----:B------:R-:W-:-:S03]  /*01a0*/  ISETP.NE.U32.AND P0, PT, RZ, UR5, PT ;  /* 0x00000005ff007c0c */ /* 0x000fc6000bf05070 */
[----:B------:R-:W-:Y:S01]  /*01b0*/  IMAD.X R7, RZ, RZ, RZ, P1 ;  /* 0x000000ffff077224 */ /* 0x000fe200008e06ff */
[----:B------:R-:W-:Y:S01]  /*01c0*/  ISETP.NE.AND.EX P0, PT, RZ, RZ, PT, P0 ;  /* 0x000000ffff00720c */ /* 0x000fe20003f05300 */
[----:B------:R-:W-:-:S12]  /*01d0*/  BRA.U !UP0, `(.L_x_0) ;  /* 0x00000005088c7547 */ /* 0x000fd8000b800000 */
[----:B------:R-:W1:Y:S01]  /*01e0*/  LDCU.64 UR10, c[0x0][0x380] ;  /* 0x00007000ff0a77ac */ /* 0x000e620008000a00 */
[----:B------:R-:W2:Y:S01]  /*01f0*/  LDC R9, c[0x0][0x3a4] ;  /* 0x0000e900ff097b82 */ /* 0x000ea20000000800 */
[----:B------:R-:W-:-:S06]  /*0200*/  ULOP3.LUT UR4, UR6, 0xfffffff0, URZ, 0xc0, !UPT ;  /* 0xfffffff006047892 */ /* 0x000fcc000f8ec0ff */
[----:B------:R-:W-:Y:S02]  /*0210*/  IMAD.U32 R0, RZ, RZ, UR4 ;  /* 0x00000004ff007e24 */ /* 0x000fe4000f8e00ff */
[----:B------:R-:W-:Y:S01]  /*0220*/  IMAD.U32 R10, RZ, RZ, UR4 ;  /* 0x00000004ff0a7e24 */ /* 0x000fe2000f8e00ff */
[----:B-1----:R-:W-:-:S04]  /*0230*/  IADD3 R12, P1, PT, R6, UR10, RZ ;  /* 0x0000000a060c7c10 */ /* 0x002fc8000ff3e0ff */
[----:B------:R-:W-:Y:S02]  /*0240*/  IADD3 R12, P2, PT, R12, 0x20, RZ ;  /* 0x000000200c0c7810 */ /* 0x000fe40007f5e0ff */
[----:B--2---:R-:W-:Y:S02]  /*0250*/  MOV R8, R9 ;  /* 0x0000000900087202 */ /* 0x004fe40000000f00 */
[----:B------:R-:W-:-:S09]  /*0260*/  IADD3.X R15, PT, PT, RZ, UR11, R7, P2, P1 ;  /* 0x0000000bff0f7c10 */ /* 0x000fd200097e2407 */
.L_x_1:
[----:B----4-:R-:W-:Y:S02]  /*0270*/  IMAD.MOV.U32 R4, RZ, RZ, R12 ;  /* 0x000000ffff047224 */ /* 0x010fe400078e000c */
[----:B------:R-:W-:Y:S01]  /*0280*/  IMAD.MOV.U32 R5, RZ, RZ, R15 ;  /* 0x000000ffff057224 */ /* 0x000fe200078e000f */
[----:B------:R-:W2:Y:S04]  /*0290*/  LDG.E R12, desc[UR8][R2.64] ;  /* 0x00000008020c7981 */ /* 0x000ea8000c1e1900 */
[----:B------:R-:W2:Y:S02]  /*02a0*/  LDG.E R11, desc[UR8][R4.64+-0x20] ;  /* 0xffffe008040b7981 */ /* 0x000ea4000c1e1900 */
[----:B--2---:R-:W-:Y:S01]  /*02b0*/  FADD R13, R11, R12 ;  /* 0x0000000c0b0d7221 */ /* 0x004fe20000000000 */
[----:B------:R-:W-:-:S04]  /*02c0*/  IMAD.MOV.U32 R11, RZ, RZ, 0x40000000 ;  /* 0x40000000ff0b7424 */ /* 0x000fc800078e00ff */
[----:B------:R1:W-:Y:S04]  /*02d0*/  STG.E desc[UR8][R2.64], R13 ;  /* 0x0000000d02007986 */ /* 0x0003e8000c101908 */
[----:B------:R-:W-:Y:S04]  /*02e0*/  STG.E desc[UR8][R4.64+-0x20], R11 ;  /* 0xffffe00b04007986 */ /* 0x000fe8000c101908 */
[----:B------:R-:W2:Y:S04]  /*02f0*/  LDG.E R12, desc[UR8][R4.64+-0x1c] ;  /* 0xffffe408040c7981 */ /* 0x000ea8000c1e1900 */
[----:B------:R-:W2:Y:S02]  /*0300*/  LDG.E R15, desc[UR8][R2.64] ;  /* 0x00000008020f7981 */ /* 0x000ea4000c1e1900 */
[----:B--2---:R-:W-:-:S05]  /*0310*/  FADD R15, R12, R15 ;  /* 0x0000000f0c0f7221 */ /* 0x004fca0000000000 */
[----:B------:R2:W-:Y:S04]  /*0320*/  STG.E desc[UR8][R2.64], R15 ;  /* 0x0000000f02007986 */ /* 0x0005e8000c101908 */
[----:B------:R-:W-:Y:S04]  /*0330*/  STG.E desc[UR8][R4.64+-0x1c], R11 ;  /* 0xffffe40b04007986 */ /* 0x000fe8000c101908 */
[----:B------:R-:W3:Y:S04]  /*0340*/  LDG.E R12, desc[UR8][R4.64+-0x18] ;  /* 0xffffe808040c7981 */ /* 0x000ee8000c1e1900 */
[----:B------:R-:W3:Y:S02]  /*0350*/  LDG.E R17, desc[UR8][R2.64] ;  /* 0x0000000802117981 */ /* 0x000ee4000c1e1900 */
[----:B---3--:R-:W-:-:S05]  /*0360*/  FADD R17, R12, R17 ;  /* 0x000000110c117221 */ /* 0x008fca0000000000 */
[----:B------:R3:W-:Y:S04]  /*0370*/  STG.E desc[UR8][R2.64], R17 ;  /* 0x0000001102007986 */ /* 0x0007e8000c101908 */
[----:B------:R-:W-:Y:S04]  /*0380*/  STG.E desc[UR8][R4.64+-0x18], R11 ;  /* 0xffffe80b04007986 */ /* 0x000fe8000c101908 */
[----:B------:R-:W4:Y:S04]  /*0390*/  LDG.E R12, desc[UR8][R4.64+-0x14] ;  /* 0xffffec08040c7981 */ /* 0x000f28000c1e1900 */
[----:B-1----:R-:W4:Y:S02]  /*03a0*/  LDG.E R13, desc[UR8][R2.64] ;  /* 0x00000008020d7981 */ /* 0x002f24000c1e1900 */
[----:B----4-:R-:W-:-:S05]  /*03b0*/  FADD R13, R12, R13 ;  /* 0x0000000d0c0d7221 */ /* 0x010fca0000000000 */
[----:B------:R1:W-:Y:S04]  /*03c0*/  STG.E desc[UR8][R2.64], R13 ;  /* 0x0000000d02007986 */ /* 0x0003e8000c101908 */
[----:B------:R-:W-:Y:S04]  /*03d0*/  STG.E desc[UR8][R4.64+-0x14], R11 ;  /* 0xffffec0b04007986 */ /* 0x000fe8000c101908 */
[----:B------:R-:W4:Y:S04]  /*03e0*/  LDG.E R12, desc[UR8][R4.64+-0x10] ;  /* 0xfffff008040c7981 */ /* 0x000f28000c1e1900 */
[----:B--2---:R-:W4:Y:S02]  /*03f0*/  LDG.E R15, desc[UR8][R2.64] ;  /* 0x00000008020f7981 */ /* 0x004f24000c1e1900 */
[----:B----4-:R-:W-:-:S05]  /*0400*/  FADD R15, R12, R15 ;  /* 0x0000000f0c0f7221 */ /* 0x010fca0000000000 */
[----:B------:R2:W-:Y:S04]  /*0410*/  STG.E desc[UR8][R2.64], R15 ;  /* 0x0000000f02007986 */ /* 0x0005e8000c101908 */
[----:B------:R-:W-:Y:S04]  /*0420*/  STG.E desc[UR8][R4.64+-0x10], R11 ;  /* 0xfffff00b04007986 */ /* 0x000fe8000c101908 */
[----:B------:R-:W4:Y:S04]  /*0430*/  LDG.E R12, desc[UR8][R4.64+-0xc] ;  /* 0xfffff408040c7981 */ /* 0x000f28000c1e1900 */
[----:B---3--:R-:W4:Y:S02]  /*0440*/  LDG.E R17, desc[UR8][R2.64] ;  /* 0x0000000802117981 */ /* 0x008f24000c1e1900 */
[----:B----4-:R-:W-:-:S05]  /*0450*/  FADD R17, R12, R17 ;  /* 0x000000110c117221 */ /* 0x010fca0000000000 */
        /* <DEDUP_REMOVED lines=41> */
[----:B------:R4:W-:Y:S04]  /*06f0*/  STG.E desc[UR8][R4.64+0x14], R11 ;  /* 0x0000140b04007986 */ /* 0x0009e8000c101908 */
[----:B------:R-:W5:Y:S04]  /*0700*/  LDG.E R12, desc[UR8][R4.64+0x18] ;  /* 0x00001808040c7981 */ /* 0x000f68000c1e1900 */
[----:B---3--:R-:W5:Y:S01]  /*0710*/  LDG.E R17, desc[UR8][R2.64] ;  /* 0x0000000802117981 */ /* 0x008f62000c1e1900 */
[----:B------:R-:W-:Y:S01]  /*0720*/  IADD3 R10, P1, PT, R10, -0x10, RZ ;  /* 0xfffffff00a0a7810 */ /* 0x000fe20007f3e0ff */
[----:B-----5:R-:W-:-:S05]  /*0730*/  FADD R17, R12, R17 ;  /* 0x000000110c117221 */ /* 0x020fca0000000000 */
[----:B------:R4:W-:Y:S04]  /*0740*/  STG.E desc[UR8][R2.64], R17 ;  /* 0x0000001102007986 */ /* 0x0009e8000c101908 */
[----:B------:R4:W-:Y:S04]  /*0750*/  STG.E desc[UR8][R4.64+0x18], R11 ;  /* 0x0000180b04007986 */ /* 0x0009e8000c101908 */
[----:B------:R-:W3:Y:S04]  /*0760*/  LDG.E R12, desc[UR8][R4.64+0x1c] ;  /* 0x00001c08040c7981 */ /* 0x000ee8000c1e1900 */
[----:B-1----:R-:W3:Y:S01]  /*0770*/  LDG.E R13, desc[UR8][R2.64] ;  /* 0x00000008020d7981 */ /* 0x002ee2000c1e1900 */
[----:B------:R-:W-:-:S02]  /*0780*/  IADD3.X R8, PT, PT, R8, -0x1, RZ, P1, !PT ;  /* 0xffffffff08087810 */ /* 0x000fc40000ffe4ff */
[----:B------:R-:W-:-:S04]  /*0790*/  ISETP.NE.U32.AND P1, PT, R10, RZ, PT ;  /* 0x000000ff0a00720c */ /* 0x000fc80003f25070 */
[----:B------:R-:W-:Y:S01]  /*07a0*/  ISETP.NE.AND.EX P1, PT, R8, RZ, PT, P1 ;  /* 0x000000ff0800720c */ /* 0x000fe20003f25310 */
[----:B---3--:R-:W-:Y:S01]  /*07b0*/  FADD R13, R12, R13 ;  /* 0x0000000d0c0d7221 */ /* 0x008fe20000000000 */
[----:B------:R-:W-:-:S04]  /*07c0*/  IADD3 R12, P2, PT, R4, 0x40, RZ ;  /* 0x00000040040c7810 */ /* 0x000fc80007f5e0ff */
[----:B------:R4:W-:Y:S01]  /*07d0*/  STG.E desc[UR8][R2.64], R13 ;  /* 0x0000000d02007986 */ /* 0x0009e2000c101908 */
[----:B--2---:R-:W-:-:S03]  /*07e0*/  IMAD.X R15, RZ, RZ, R5, P2 ;  /* 0x000000ffff0f7224 */ /* 0x004fc600010e0605 */
[----:B------:R4:W-:Y:S03]  /*07f0*/  STG.E desc[UR8][R4.64+0x1c], R11 ;  /* 0x00001c0b04007986 */ /* 0x0009e6000c101908 */
[----:B------:R-:W-:Y:S05]  /*0800*/  @P1 BRA `(.L_x_1) ;  /* 0xfffffff800981947 */ /* 0x000fea000383ffff */
.L_x_0:
[----:B------:R-:W-:Y:S05]  /*0810*/  @!P0 EXIT ;  /* 0x000000000000894d */ /* 0x000fea0003800000 */
[----:B------:R-:W4:Y:S01]  /*0820*/  LDCU.64 UR10, c[0x0][0x380] ;  /* 0x00007000ff0a77ac */ /* 0x000f220008000a00 */
[----:B------:R-:W-:Y:S02]  /*0830*/  UISETP.GE.U32.AND UP0, UPT, UR5, 0x8, UPT ;  /* 0x000000080500788c */ /* 0x000fe4000bf06070 */
[----:B------:R-:W-:Y:S02]  /*0840*/  ULOP3.LUT UR7, UR6, 0x7, URZ, 0xc0, !UPT ;  /* 0x0000000706077892 */ /* 0x000fe4000f8ec0ff */
[----:B------:R-:W-:-:S04]  /*0850*/  UISETP.GE.U32.AND.EX UP0, UPT, URZ, URZ, UPT, UP0 ;  /* 0x000000ffff00728c */ /* 0x000fc8000bf06100 */
[----:B------:R-:W-:-:S04]  /*0860*/  ISETP.NE.U32.AND P0, PT, RZ, UR7, PT ;  /* 0x00000007ff007c0c */ /* 0x000fc8000bf05070 */
[----:B------:R-:W-:Y:S02]  /*0870*/  ISETP.NE.AND.EX P0, PT, RZ, RZ, PT, P0 ;  /* 0x000000ffff00720c */ /* 0x000fe40003f05300 */
[----:B----4-:R-:W-:-:S04]  /*0880*/  IADD3 R5, P1, PT, R6, UR10, RZ ;  /* 0x0000000a06057c10 */ /* 0x010fc8000ff3e0ff */
[----:B------:R-:W-:Y:S01]  /*0890*/  IADD3.X R7, PT, PT, R7, UR11, RZ, P1, !PT ;  /* 0x0000000b07077c10 */ /* 0x000fe20008ffe4ff */
[----:B------:R-:W-:Y:S08]  /*08a0*/  BRA.U !UP0, `(.L_x_2) ;  /* 0x0000000508647547 */ /* 0x000ff0000b800000 */
[C---:B------:R-:W-:Y:S01]  /*08b0*/  IMAD.SHL.U32 R4, R0.reuse, 0x4, RZ ;  /* 0x0000000400047824 */ /* 0x040fe200078e00ff */
[----:B------:R-:W-:Y:S01]  /*08c0*/  SHF.L.U64.HI R6, R0, 0x2, R9 ;  /* 0x0000000200067819 */ /* 0x000fe20000010209 */
[----:B------:R-:W2:Y:S03]  /*08d0*/  LDG.E R11, desc[UR8][R2.64] ;  /* 0x00000008020b7981 */ /* 0x000ea6000c1e1900 */
[----:B------:R-:W-:-:S04]  /*08e0*/  IADD3 R14, P1, PT, R4, R5, RZ ;  /* 0x00000005040e7210 */ /* 0x000fc80007f3e0ff */
[----:B------:R-:W-:-:S05]  /*08f0*/  IADD3.X R15, PT, PT, R6, R7, RZ, P1, !PT ;  /* 0x00000007060f7210 */ /* 0x000fca0000ffe4ff */
[----:B------:R-:W2:Y:S01]  /*0900*/  LDG.E R10, desc[UR8][R14.64] ;  /* 0x000000080e0a7981 */ /* 0x000ea2000c1e1900 */
[----:B------:R-:W-:-:S04]  /*0910*/  IADD3 R8, P1, PT, R4, 0x4, RZ ;  /* 0x0000000404087810 */ /* 0x000fc80007f3e0ff */
[----:B------:R-:W-:Y:S01]  /*0920*/  LOP3.LUT R8, R8, 0xfffffffc, RZ, 0xc0, !PT ;  /* 0xfffffffc08087812 */ /* 0x000fe200078ec0ff */
[----:B------:R-:W-:-:S03]  /*0930*/  IMAD.X R12, RZ, RZ, R6, P1 ;  /* 0x000000ffff0c7224 */ /* 0x000fc600008e0606 */
[----:B------:R-:W-:Y:S02]  /*0940*/  IADD3 R8, P1, PT, R8, R5, RZ ;  /* 0x0000000508087210 */ /* 0x000fe40007f3e0ff */
[----:B------:R-:W-:-:S05]  /*0950*/  LOP3.LUT R12, R12, 0x3, RZ, 0xc0, !PT ;  /* 0x000000030c0c7812 */ /* 0x000fca00078ec0ff */
[----:B------:R-:W-:Y:S02]  /*0960*/  IMAD.X R9, R12, 0x1, R7, P1 ;  /* 0x000000010c097824 */ /* 0x000fe400008e0607 */
[----:B--2---:R-:W-:Y:S01]  /*0970*/  FADD R17, R10, R11 ;  /* 0x0000000b0a117221 */ /* 0x004fe20000000000 */
[----:B------:R-:W-:-:S04]  /*0980*/  IMAD.MOV.U32 R11, RZ, RZ, 0x40000000 ;  /* 0x40000000ff0b7424 */ /* 0x000fc800078e00ff */
[----:B------:R1:W-:Y:S04]  /*0990*/  STG.E desc[UR8][R2.64], R17 ;  /* 0x0000001102007986 */ /* 0x0003e8000c101908 */
[----:B------:R2:W-:Y:S04]  /*09a0*/  STG.E desc[UR8][R14.64], R11 ;  /* 0x0000000b0e007986 */ /* 0x0005e8000c101908 */
[----:B------:R-:W3:Y:S04]  /*09b0*/  LDG.E R19, desc[UR8][R2.64] ;  /* 0x0000000802137981 */ /* 0x000ee8000c1e1900 */
[----:B------:R-:W3:Y:S01]  /*09c0*/  LDG.E R10, desc[UR8][R8.64] ;  /* 0x00000008080a7981 */ /* 0x000ee2000c1e1900 */
[----:B------:R-:W-:-:S04]  /*09d0*/  IADD3 R12, P1, PT, R4, 0x8, RZ ;  /* 0x00000008040c7810 */ /* 0x000fc80007f3e0ff */
[----:B------:R-:W-:Y:S01]  /*09e0*/  LOP3.LUT R12, R12, 0xfffffffc, RZ, 0xc0, !PT ;  /* 0xfffffffc0c0c7812 */ /* 0x000fe200078ec0ff */
[----:B------:R-:W-:-:S03]  /*09f0*/  IMAD.X R16, RZ, RZ, R6, P1 ;  /* 0x000000ffff107224 */ /* 0x000fc600008e0606 */
[----:B------:R-:W-:Y:S02]  /*0a00*/  IADD3 R12, P1, PT, R12, R5, RZ ;  /* 0x000000050c0c7210 */ /* 0x000fe40007f3e0ff */
[----:B------:R-:W-:-:S05]  /*0a10*/  LOP3.LUT R16, R16, 0x3, RZ, 0xc0, !PT ;  /* 0x0000000310107812 */ /* 0x000fca00078ec0ff */
[----:B------:R-:W-:Y:S02]  /*0a20*/  IMAD.X R13, R16, 0x1, R7, P1 ;  /* 0x00000001100d7824 */ /* 0x000fe400008e0607 */
[----:B---3--:R-:W-:-:S05]  /*0a30*/  FADD R19, R10, R19 ;  /* 0x000000130a137221 */ /* 0x008fca0000000000 */
[----:B------:R3:W-:Y:S04]  /*0a40*/  STG.E desc[UR8][R2.64], R19 ;  /* 0x0000001302007986 */ /* 0x0007e8000c101908 */
[----:B------:R4:W-:Y:S04]  /*0a50*/  STG.E desc[UR8][R8.64], R11 ;  /* 0x0000000b08007986 */ /* 0x0009e8000c101908 */
[----:B-1----:R-:W5:Y:S04]  /*0a60*/  LDG.E R17, desc[UR8][R2.64] ;  /* 0x0000000802117981 */ /* 0x002f68000c1e1900 */
[----:B------:R-:W5:Y:S01]  /*0a70*/  LDG.E R10, desc[UR8][R12.64] ;  /* 0x000000080c0a7981 */ /* 0x000f62000c1e1900 */
[----:B--2---:R-:W-:-:S04]  /*0a80*/  IADD3 R14, P1, PT, R4, 0xc, RZ ;  /* 0x0000000c040e7810 */ /* 0x004fc80007f3e0ff */
[----:B------:R-:W-:Y:S02]  /*0a90*/  IADD3.X R16, PT, PT, RZ, R6, RZ, P1, !PT ;  /* 0x00000006ff107210 */ /* 0x000fe40000ffe4ff */
[----:B------:R-:W-:Y:S02]  /*0aa0*/  LOP3.LUT R14, R14, 0xfffffffc, RZ, 0xc0, !PT ;  /* 0xfffffffc0e0e7812 */ /* 0x000fe400078ec0ff */
[----:B------:R-:W-:Y:S02]  /*0ab0*/  LOP3.LUT R16, R16, 0x3, RZ, 0xc0, !PT ;  /* 0x0000000310107812 */ /* 0x000fe400078ec0ff */
[----:B------:R-:W-:-:S05]  /*0ac0*/  IADD3 R14, P1, PT, R14, R5, RZ ;  /* 0x000000050e0e7210 */ /* 0x000fca0007f3e0ff */
[----:B------:R-:W-:Y:S02]  /*0ad0*/  IMAD.X R15, R16, 0x1, R7, P1 ;  /* 0x00000001100f7824 */ /* 0x000fe400008e0607 */
[----:B-----5:R-:W-:-:S05]  /*0ae0*/  FADD R17, R10, R17 ;  /* 0x000000110a117221 */ /* 0x020fca0000000000 */
[----:B------:R1:W-:Y:S04]  /*0af0*/  STG.E desc[UR8][R2.64], R17 ;  /* 0x0000001102007986 */ /* 0x0003e8000c101908 */
[----:B------:R2:W-:Y:S04]  /*0b00*/  STG.E desc[UR8][R12.64], R11 ;  /* 0x0000000b0c007986 */ /* 0x0005e8000c101908 */
[----:B---3--:R-:W3:Y:S04]  /*0b10*/  LDG.E R19, desc[UR8][R2.64] ;  /* 0x0000000802137981 */ /* 0x008ee8000c1e1900 */
[----:B------:R-:W3:Y:S01]  /*0b20*/  LDG.E R10, desc[UR8][R14.64] ;  /* 0x000000080e0a7981 */ /* 0x000ee2000c1e1900 */
[----:B----4-:R-:W-:-:S04]  /*0b30*/  IADD3 R8, P1, PT, R4, 0x10, RZ ;  /* 0x0000001004087810 */ /* 0x010fc80007f3e0ff */
        /* <DEDUP_REMOVED lines=11> */
[----:B------:R-:W-:Y:S01]  /*0bf0*/  LOP3.LUT R12, R12, 0xfffffffc, RZ, 0xc0, !PT ;  /* 0xfffffffc0c0c7812 */ /* 0x000fe200078ec0ff */
[----:B------:R-:W-:-:S03]  /*0c00*/  IMAD.X R16, RZ, RZ, R6, P1 ;  /* 0x000000ffff107224 */ /* 0x000fc600008e0606 */
[----:B------:R-:W-:Y:S02]  /*0c10*/  IADD3 R12, P1, PT, R12, R5, RZ ;  /* 0x000000050c0c7210 */ /* 0x000fe40007f3e0ff */
[----:B------:R-:W-:-:S05]  /*0c20*/  LOP3.LUT R16, R16, 0x3, RZ, 0xc0, !PT ;  /* 0x0000000310107812 */ /* 0x000fca00078ec0ff */
[----:B------:R-:W-:Y:S02]  /*0c30*/  IMAD.X R13, R16, 0x1, R7, P1 ;  /* 0x00000001100d7824 */ /* 0x000fe400008e0607 */
[----:B-----5:R-:W-:-:S05]  /*0c40*/  FADD R17, R10, R17 ;  /* 0x000000110a117221 */ /* 0x020fca0000000000 */
[----:B------:R-:W-:Y:S04]  /*0c50*/  STG.E desc[UR8][R2.64], R17 ;  /* 0x0000001102007986 */ /* 0x000fe8000c101908 */
[----:B------:R1:W-:Y:S04]  /*0c60*/  STG.E desc[UR8][R8.64], R11 ;  /* 0x0000000b08007986 */ /* 0x0003e8000c101908 */
[----:B---3--:R-:W2:Y:S04]  /*0c70*/  LDG.E R19, desc[UR8][R2.64] ;  /* 0x0000000802137981 */ /* 0x008ea8000c1e1900 */
[----:B------:R-:W2:Y:S01]  /*0c80*/  LDG.E R10, desc[UR8][R12.64] ;  /* 0x000000080c0a7981 */ /* 0x000ea2000c1e1900 */
[----:B----4-:R-:W-:-:S04]  /*0c90*/  IADD3 R14, P1, PT, R4, 0x18, RZ ;  /* 0x00000018040e7810 */ /* 0x010fc80007f3e0ff */
[----:B------:R-:W-:Y:S02]  /*0ca0*/  IADD3.X R16, PT, PT, RZ, R6, RZ, P1, !PT ;  /* 0x00000006ff107210 */ /* 0x000fe40000ffe4ff */
[----:B------:R-:W-:Y:S02]  /*0cb0*/  LOP3.LUT R14, R14, 0xfffffffc, RZ, 0xc0, !PT ;  /* 0xfffffffc0e0e7812 */ /* 0x000fe400078ec0ff */
[----:B------:R-:W-:Y:S02]  /*0cc0*/  LOP3.LUT R16, R16, 0x3, RZ, 0xc0, !PT ;  /* 0x0000000310107812 */ /* 0x000fe400078ec0ff */
[----:B------:R-:W-:-:S05]  /*0cd0*/  IADD3 R14, P1, PT, R14, R5, RZ ;  /* 0x000000050e0e7210 */ /* 0x000fca0007f3e0ff */
[----:B------:R-:W-:Y:S02]  /*0ce0*/  IMAD.X R15, R16, 0x1, R7, P1 ;  /* 0x00000001100f7824 */ /* 0x000fe400008e0607 */
[----:B--2---:R-:W-:-:S05]  /*0cf0*/  FADD R19, R10, R19 ;  /* 0x000000130a137221 */ /* 0x004fca0000000000 */
[----:B------:R-:W-:Y:S04]  /*0d00*/  STG.E desc[UR8][R2.64], R19 ;  /* 0x0000001302007986 */ /* 0x000fe8000c101908 */
[----:B------:R2:W-:Y:S04]  /*0d10*/  STG.E desc[UR8][R12.64], R11 ;  /* 0x0000000b0c007986 */ /* 0x0005e8000c101908 */
[----:B-1----:R-:W3:Y:S04]  /*0d20*/  LDG.E R9, desc[UR8][R2.64] ;  /* 0x0000000802097981 */ /* 0x002ee8000c1e1900 */
        /* <DEDUP_REMOVED lines=10> */
[----:B------:R-:W2:Y:S04]  /*0dd0*/  LDG.E R9, desc[UR8][R2.64] ;  /* 0x0000000802097981 */ /* 0x000ea8000c1e1900 */
[----:B------:R-:W2:Y:S01]  /*0de0*/  LDG.E R4, desc[UR8][R16.64] ;  /* 0x0000000810047981 */ /* 0x000ea2000c1e1900 */
[----:B------:R-:W-:-:S02]  /*0df0*/  VIADD R0, R0, 0x8 ;  /* 0x0000000800007836 */ /* 0x000fc40000000000 */
[----:B--2---:R-:W-:-:S05]  /*0e00*/  FADD R13, R4, R9 ;  /* 0x00000009040d7221 */ /* 0x004fca0000000000 */
[----:B------:R1:W-:Y:S04]  /*0e10*/  STG.E desc[UR8][R2.64], R13 ;  /* 0x0000000d02007986 */ /* 0x0003e8000c101908 */
[----:B------:R1:W-:Y:S01]  /*0e20*/  STG.E desc[UR8][R16.64], R11 ;  /* 0x0000000b10007986 */ /* 0x0003e2000c101908 */
[----:B------:R-:W-:-:S07]  /*0e30*/  IMAD.MOV.U32 R9, RZ, RZ, RZ ;  /* 0x000000ffff097224 */ /* 0x000fce00078e00ff */
.L_x_2:
[----:B------:R-:W-:Y:S05]  /*0e40*/  @!P0 EXIT ;  /* 0x000000000000894d */ /* 0x000fea0003800000 */
[----:B------:R-:W-:Y:S02]  /*0e50*/  UISETP.GE.U32.AND UP0, UPT, UR7, 0x4, UPT ;  /* 0x000000040700788c */ /* 0x000fe4000bf06070 */
[----:B------:R-:W-:Y:S02]  /*0e60*/  ULOP3.LUT UR5, UR6, 0x3, URZ, 0xc0, !UPT ;  /* 0x0000000306057892 */ /* 0x000fe4000f8ec0ff */
[----:B------:R-:W-:Y:S01]  /*0e70*/  UISETP.GE.U32.AND.EX UP0, UPT, URZ, URZ, UPT, UP0 ;  /* 0x000000ffff00728c */ /* 0x000fe2000bf06100 */
[----:B------:R-:W-:-:S03]  /*0e80*/  UMOV UR4, URZ ;  /* 0x000000ff00047c82 */ /* 0x000fc60008000000 */
[----:B------:R-:W-:-:S04]  /*0e90*/  ISETP.NE.U32.AND P0, PT, RZ, UR5, PT ;  /* 0x00000005ff007c0c */ /* 0x000fc8000bf05070 */
[----:B------:R-:W-:Y:S01]  /*0ea0*/  ISETP.NE.AND.EX P0, PT, RZ, UR4, PT, P0 ;  /* 0x00000004ff007c0c */ /* 0x000fe2000bf05300 */
[----:B------:R-:W-:-:S12]  /*0eb0*/  BRA.U !UP0, `(.L_x_3) ;  /* 0x0000000108b47547 */ /* 0x000fd8000b800000 */
[C---:B------:R-:W-:Y:S01]  /*0ec0*/  SHF.L.U32 R4, R0.reuse, 0x2, RZ ;  /* 0x0000000200047819 */ /* 0x040fe200000006ff */
[----:B-1----:R-:W2:Y:S01]  /*0ed0*/  LDG.E R11, desc[UR8][R2.64] ;  /* 0x00000008020b7981 */ /* 0x002ea2000c1e1900 */
[----:B------:R-:W-:Y:S02]  /*0ee0*/  SHF.L.U64.HI R6, R0, 0x2, R9 ;  /* 0x0000000200067819 */ /* 0x000fe40000010209 */
[----:B------:R-:W-:-:S05]  /*0ef0*/  IADD3 R12, P1, PT, R4, R5, RZ ;  /* 0x00000005040c7210 */ /* 0x000fca0007f3e0ff */
[----:B------:R-:W-:-:S05]  /*0f00*/  IMAD.X R13, R6, 0x1, R7, P1 ;  /* 0x00000001060d7824 */ /* 0x000fca00008e0607 */
[----:B------:R-:W2:Y:S01]  /*0f10*/  LDG.E R10, desc[UR8][R12.64] ;  /* 0x000000080c0a7981 */ /* 0x000ea2000c1e1900 */
[----:B------:R-:W-:-:S04]  /*0f20*/  IADD3 R8, P1, PT, R4, 0x4, RZ ;  /* 0x0000000404087810 */ /* 0x000fc80007f3e0ff */
[----:B------:R-:W-:Y:S01]  /*0f30*/  LOP3.LUT R8, R8, 0xfffffffc, RZ, 0xc0, !PT ;  /* 0xfffffffc08087812 */ /* 0x000fe200078ec0ff */
[----:B------:R-:W-:-:S03]  /*0f40*/  IMAD.X R9, RZ, RZ, R6, P1 ;  /* 0x000000ffff097224 */ /* 0x000fc600008e0606 */
[----:B------:R-:W-:Y:S02]  /*0f50*/  IADD3 R8, P1, PT, R8, R5, RZ ;  /* 0x0000000508087210 */ /* 0x000fe40007f3e0ff */
[----:B------:R-:W-:Y:S01]  /*0f60*/  LOP3.LUT R14, R9, 0x3, RZ, 0xc0, !PT ;  /* 0x00000003090e7812 */ /* 0x000fe200078ec0ff */
[----:B------:R-:W-:-:S04]  /*0f70*/  IMAD.MOV.U32 R15, RZ, RZ, 0x40000000 ;  /* 0x40000000ff0f7424 */ /* 0x000fc800078e00ff */
[----:B------:R-:W-:Y:S02]  /*0f80*/  IMAD.X R9, R14, 0x1, R7, P1 ;  /* 0x000000010e097824 */ /* 0x000fe400008e0607 */
[----:B--2---:R-:W-:-:S05]  /*0f90*/  FADD R17, R10, R11 ;  /* 0x0000000b0a117221 */ /* 0x004fca0000000000 */
[----:B------:R1:W-:Y:S04]  /*0fa0*/  STG.E desc[UR8][R2.64], R17 ;  /* 0x0000001102007986 */ /* 0x0003e8000c101908 */
[----:B------:R2:W-:Y:S04]  /*0fb0*/  STG.E desc[UR8][R12.64], R15 ;  /* 0x0000000f0c007986 */ /* 0x0005e8000c101908 */
[----:B------:R-:W3:Y:S04]  /*0fc0*/  LDG.E R19, desc[UR8][R2.64] ;  /* 0x0000000802137981 */ /* 0x000ee8000c1e1900 */
[----:B------:R-:W3:Y:S01]  /*0fd0*/  LDG.E R14, desc[UR8][R8.64] ;  /* 0x00000008080e7981 */ /* 0x000ee2000c1e1900 */
[----:B------:R-:W-:-:S04]  /*0fe0*/  IADD3 R10, P1, PT, R4, 0x8, RZ ;  /* 0x00000008040a7810 */ /* 0x000fc80007f3e0ff */
[----:B------:R-:W-:Y:S02]  /*0ff0*/  LOP3.LUT R10, R10, 0xfffffffc, RZ, 0xc0, !PT ;  /* 0xfffffffc0a0a7812 */ /* 0x000fe400078ec0ff */
[----:B------:R-:W-:Y:S02]  /*1000*/  IADD3.X R11, PT, PT, RZ, R6, RZ, P1, !PT ;  /* 0x00000006ff0b7210 */ /* 0x000fe40000ffe4ff */
[----:B------:R-:W-:Y:S02]  /*1010*/  IADD3 R10, P1, PT, R10, R5, RZ ;  /* 0x000000050a0a7210 */ /* 0x000fe40007f3e0ff */
[----:B------:R-:W-:-:S05]  /*1020*/  LOP3.LUT R16, R11, 0x3, RZ, 0xc0, !PT ;  /* 0x000000030b107812 */ /* 0x000fca00078ec0ff */
[----:B------:R-:W-:Y:S02]  /*1030*/  IMAD.X R11, R16, 0x1, R7, P1 ;  /* 0x00000001100b7824 */ /* 0x000fe400008e0607 */
[----:B---3--:R-:W-:-:S05]  /*1040*/  FADD R19, R14, R19 ;  /* 0x000000130e137221 */ /* 0x008fca0000000000 */
[----:B------:R-:W-:Y:S04]  /*1050*/  STG.E desc[UR8][R2.64], R19 ;  /* 0x0000001302007986 */ /* 0x000fe8000c101908 */
[----:B------:R3:W-:Y:S04]  /*1060*/  STG.E desc[UR8][R8.64], R15 ;  /* 0x0000000f08007986 */ /* 0x0007e8000c101908 */
[----:B-1----:R-:W4:Y:S04]  /*1070*/  LDG.E R17, desc[UR8][R2.64] ;  /* 0x0000000802117981 */ /* 0x002f28000c1e1900 */
[----:B------:R-:W4:Y:S01]  /*1080*/  LDG.E R14, desc[UR8][R10.64] ;  /* 0x000000080a0e7981 */ /* 0x000f22000c1e1900 */
[----:B------:R-:W-:-:S04]  /*1090*/  IADD3 R4, P1, PT, R4, 0xc, RZ ;  /* 0x0000000c04047810 */ /* 0x000fc80007f3e0ff */
[----:B------:R-:W-:Y:S01]  /*10a0*/  LOP3.LUT R4, R4, 0xfffffffc, RZ, 0xc0, !PT ;  /* 0xfffffffc04047812 */ /* 0x000fe200078ec0ff */
[----:B------:R-:W-:-:S03]  /*10b0*/  IMAD.X R6, RZ, RZ, R6, P1 ;  /* 0x000000ffff067224 */ /* 0x000fc600008e0606 */
[----:B--2---:R-:W-:Y:S02]  /*10c0*/  IADD3 R12, P1, PT, R4, R5, RZ ;  /* 0x00000005040c7210 */ /* 0x004fe40007f3e0ff */
[----:B------:R-:W-:-:S05]  /*10d0*/  LOP3.LUT R6, R6, 0x3, RZ, 0xc0, !PT ;  /* 0x0000000306067812 */ /* 0x000fca00078ec0ff */
[----:B------:R-:W-:Y:S02]  /*10e0*/  IMAD.X R13, R6, 0x1, R7, P1 ;  /* 0x00000001060d7824 */ /* 0x000fe400008e0607 */
[----:B----4-:R-:W-:-:S05]  /*10f0*/  FADD R17, R14, R17 ;  /* 0x000000110e117221 */ /* 0x010fca0000000000 */
[----:B------:R2:W-:Y:S04]  /*1100*/  STG.E desc[UR8][R2.64], R17 ;  /* 0x0000001102007986 */ /* 0x0005e8000c101908 */
[----:B------:R2:W-:Y:S04]  /*1110*/  STG.E desc[UR8][R10.64], R15 ;  /* 0x0000000f0a007986 */ /* 0x0005e8000c101908 */
[----:B------:R-:W4:Y:S04]  /*1120*/  LDG.E R4, desc[UR8][R12.64] ;  /* 0x000000080c047981 */ /* 0x000f28000c1e1900 */
[----:B---3--:R-:W4:Y:S01]  /*1130*/  LDG.E R9, desc[UR8][R2.64] ;  /* 0x0000000802097981 */ /* 0x008f22000c1e1900 */
[----:B------:R-:W-:-:S02]  /*1140*/  VIADD R0, R0, 0x4 ;  /* 0x0000000400007836 */ /* 0x000fc40000000000 */
[----:B----4-:R-:W-:-:S05]  /*1150*/  FADD R19, R4, R9 ;  /* 0x0000000904137221 */ /* 0x010fca0000000000 */
[----:B------:R2:W-:Y:S04]  /*1160*/  STG.E desc[UR8][R2.64], R19 ;  /* 0x0000001302007986 */ /* 0x0005e8000c101908 */
[----:B------:R2:W-:Y:S01]  /*1170*/  STG.E desc[UR8][R12.64], R15 ;  /* 0x0000000f0c007986 */ /* 0x0005e2000c101908 */
[----:B------:R-:W-:-:S07]  /*1180*/  HFMA2 R9, -RZ, RZ, 0, 0 ;  /* 0x00000000ff097431 */ /* 0x000fce00000001ff */
.L_x_3:
[----:B------:R-:W-:Y:S05]  /*1190*/  @!P0 EXIT ;  /* 0x000000000000894d */ /* 0x000fea0003800000 */
.L_x_4:
[----:B--23--:R-:W-:-:S04]  /*11a0*/  LEA R10, P0, R0, R5, 0x2 ;  /* 0x00000005000a7211 */ /* 0x00cfc800078010ff */
[C---:B-1----:R-:W-:Y:S02]  /*11b0*/  LEA.HI.X R11, R0.reuse, R7, R9, 0x2, P0 ;  /* 0x00000007000b7211 */ /* 0x042fe400000f1409 */
[----:B------:R-:W2:Y:S04]  /*11c0*/  LDG.E R9, desc[UR8][R2.64] ;  /* 0x0000000802097981 */ /* 0x000ea8000c1e1900 */
[----:B------:R-:W2:Y:S01]  /*11d0*/  LDG.E R4, desc[UR8][R10.64] ;  /* 0x000000080a047981 */ /* 0x000ea2000c1e1900 */
[----:B------:R-:W-:Y:S01]  /*11e0*/  IMAD.MOV.U32 R15, RZ, RZ, 0x40000000 ;  /* 0x40000000ff0f7424 */ /* 0x000fe200078e00ff */
[----:B------:R-:W-:Y:S01]  /*11f0*/  UIADD3 UR5, UP0, UPT, UR5, -0x1, URZ ;  /* 0xffffffff05057890 */ /* 0x000fe2000ff1e0ff */
[----:B------:R-:W-:-:S03]  /*1200*/  VIADD R0, R0, 0x1 ;  /* 0x0000000100007836 */ /* 0x000fc60000000000 */
[----:B------:R-:W-:Y:S02]  /*1210*/  UIADD3.X UR4, UPT, UPT, UR4, -0x1, URZ, UP0, !UPT ;  /* 0xffffffff04047890 */ /* 0x000fe400087fe4ff */
[----:B------:R-:W-:-:S04]  /*1220*/  UISETP.NE.U32.AND UP0, UPT, UR5, URZ, UPT ;  /* 0x000000ff0500728c */ /* 0x000fc8000bf05070 */
[----:B------:R-:W-:Y:S01]  /*1230*/  UISETP.NE.AND.EX UP0, UPT, UR4, URZ, UPT, UP0 ;  /* 0x000000ff0400728c */ /* 0x000fe2000bf05300 */
[----:B--2---:R-:W-:Y:S01]  /*1240*/  FADD R13, R4, R9 ;  /* 0x00000009040d7221 */ /* 0x004fe20000000000 */
[----:B------:R-:W-:-:S04]  /*1250*/  IMAD.MOV.U32 R9, RZ, RZ, RZ ;  /* 0x000000ffff097224 */ /* 0x000fc800078e00ff */
[----:B------:R3:W-:Y:S04]  /*1260*/  STG.E desc[UR8][R2.64], R13 ;  /* 0x0000000d02007986 */ /* 0x0007e8000c101908 */
[----:B------:R3:W-:Y:S01]  /*1270*/  STG.E desc[UR8][R10.64], R15 ;  /* 0x0000000f0a007986 */ /* 0x0007e2000c101908 */
[----:B------:R-:W-:Y:S05]  /*1280*/  BRA.U UP0, `(.L_x_4) ;  /* 0xfffffffd00c47547 */ /* 0x000fea000b83ffff */
[----:B------:R-:W-:Y:S05]  /*1290*/  EXIT ;  /* 0x000000000000794d */ /* 0x000fea0003800000 */
.L_x_5:
[----:B------:R-:W-:-:S00]  /*12a0*/  BRA `(.L_x_5) ;  /* 0xfffffffc00fc7947 */ /* 0x000fc0000383ffff */
[----:B------:R-:W-:-:S00]  /*12b0*/  NOP ;  /* 0x0000000000007918 */ /* 0x000fc00000000000 */
        /* <DEDUP_REMOVED lines=12> */
.L_x_6:


//--------------------- .nv.shared.reserved.0     --------------------------
	.section	.nv.shared.reserved.0,"aw",@nobits
	.weak		__nv_reservedSMEM_offset_0_alias
	.size		__nv_reservedSMEM_offset_0_alias, 0, 64
	.other		__nv_reservedSMEM_offset_0_alias,@"STO_CUDA_RESERVED_SHARED STV_DEFAULT"
__nv_reservedSMEM_offset_0_alias:
	.zero		0
	.zero		64


//--------------------- .nv.constant0._Z6addInX14cudaPitchedPtr10cudaExtentPfi --------------------------
	.section	.nv.constant0._Z6addInX14cudaPitchedPtr10cudaExtentPfi,"a",@progbits
	.sectionflags	@""
	.align	4
.nv.constant0._Z6addInX14cudaPitchedPtr10cudaExtentPfi:
	.zero		964


//--------------------- SYMBOLS --------------------------

	.type		.nv.reservedSmem.offset0,@object
	.size		.nv.reservedSmem.offset0,0x4
